	.headerflags	@"EF_CUDA_TEXMODE_UNIFIED EF_CUDA_64BIT_ADDRESS EF_CUDA_ACCELERATORS EF_CUDA_SM90 EF_CUDA_VIRTUAL_SM(EF_CUDA_SM90)"
	.elftype	@"ET_EXEC"


//--------------------- .nv.info                  --------------------------
	.section	.nv.info,"",@"SHT_CUDA_INFO"
	.align	4


	//----- nvinfo : EIATTR_REGCOUNT
	.align		4
        /*0000*/ 	.byte	0x04, 0x2f
        /*0002*/ 	.short	(.L_2 - .L_1)
	.align		4
.L_1:
        /*0004*/ 	.word	index@(triton_red_fused__native_batch_norm_legit_6)
        /*0008*/ 	.word	0x00000020


	//----- nvinfo : EIATTR_MIN_STACK_SIZE
	.align		4
.L_2:
        /*000c*/ 	.byte	0x04, 0x12
        /*000e*/ 	.short	(.L_4 - .L_3)
	.align		4
.L_3:
        /*0010*/ 	.word	index@(triton_red_fused__native_batch_norm_legit_6)
        /*0014*/ 	.word	0x00000000


	//----- nvinfo : EIATTR_FRAME_SIZE
	.align		4
.L_4:
        /*0018*/ 	.byte	0x04, 0x11
        /*001a*/ 	.short	(.L_6 - .L_5)
	.align		4
.L_5:
        /*001c*/ 	.word	index@(triton_red_fused__native_batch_norm_legit_6)
        /*0020*/ 	.word	0x00000000


	//----- nvinfo : EIATTR_MIN_STACK_SIZE
	.align		4
.L_6:
        /*0024*/ 	.byte	0x04, 0x12
        /*0026*/ 	.short	(.L_8 - .L_7)
	.align		4
.L_7:
        /*0028*/ 	.word	index@(triton_red_fused__native_batch_norm_legit_6)
        /*002c*/ 	.word	0x00000000
.L_8:


//--------------------- .nv.info.triton_red_fused__native_batch_norm_legit_6 --------------------------
	.section	.nv.info.triton_red_fused__native_batch_norm_legit_6,"",@"SHT_CUDA_INFO"
	.sectionflags	@""
	.align	4


	//----- nvinfo : EIATTR_CUDA_API_VERSION
	.align		4
        /*0000*/ 	.byte	0x04, 0x37
        /*0002*/ 	.short	(.L_10 - .L_9)
.L_9:
        /*0004*/ 	.word	0x0000007c


	//----- nvinfo : EIATTR_KPARAM_INFO
	.align		4
.L_10:
        /*0008*/ 	.byte	0x04, 0x17
        /*000a*/ 	.short	(.L_12 - .L_11)
.L_11:
        /*000c*/ 	.word	0x00000000
        /*0010*/ 	.short	0x0005
        /*0012*/ 	.short	0x0024
        /*0014*/ 	.byte	0x00, 0xf0, 0x11, 0x00


	//----- nvinfo : EIATTR_KPARAM_INFO
	.align		4
.L_12:
        /*0018*/ 	.byte	0x04, 0x17
        /*001a*/ 	.short	(.L_14 - .L_13)
.L_13:
        /*001c*/ 	.word	0x00000000
        /*0020*/ 	.short	0x0004
        /*0022*/ 	.short	0x0020
        /*0024*/ 	.byte	0x00, 0xf0, 0x11, 0x00


	//----- nvinfo : EIATTR_KPARAM_INFO
	.align		4
.L_14:
        /*0028*/ 	.byte	0x04, 0x17
        /*002a*/ 	.short	(.L_16 - .L_15)
.L_15:
        /*002c*/ 	.word	0x00000000
        /*0030*/ 	.short	0x0003
        /*0032*/ 	.short	0x0018
        /*0034*/ 	.byte	0x00, 0xf4, 0x21, 0x00


	//----- nvinfo : EIATTR_KPARAM_INFO
	.align		4
.L_16:
        /*0038*/ 	.byte	0x04, 0x17
        /*003a*/ 	.short	(.L_18 - .L_17)
.L_17:
        /*003c*/ 	.word	0x00000000
        /*0040*/ 	.short	0x0002
        /*0042*/ 	.short	0x0010
        /*0044*/ 	.byte	0x00, 0xf4, 0x21, 0x00


	//----- nvinfo : EIATTR_KPARAM_INFO
	.align		4
.L_18:
        /*0048*/ 	.byte	0x04, 0x17
        /*004a*/ 	.short	(.L_20 - .L_19)
.L_19:
        /*004c*/ 	.word	0x00000000
        /*0050*/ 	.short	0x0001
        /*0052*/ 	.short	0x0008
        /*0054*/ 	.byte	0x00, 0xf4, 0x21, 0x00


	//----- nvinfo : EIATTR_KPARAM_INFO
	.align		4
.L_20:
        /*0058*/ 	.byte	0x04, 0x17
        /*005a*/ 	.short	(.L_22 - .L_21)
.L_21:
        /*005c*/ 	.word	0x00000000
        /*0060*/ 	.short	0x0000
        /*0062*/ 	.short	0x0000
        /*0064*/ 	.byte	0x00, 0xf4, 0x21, 0x00


	//----- nvinfo : EIATTR_SPARSE_MMA_MASK
	.align		4
.L_22:
        /*0068*/ 	.byte	0x03, 0x50
        /*006a*/ 	.short	0x0000


	//----- nvinfo : EIATTR_MAXREG_COUNT
	.align		4
        /*006c*/ 	.byte	0x03, 0x1b
        /*006e*/ 	.short	0x0080


	//----- nvinfo : EIATTR_COOP_GROUP_MASK_REGIDS
	.align		4
        /*0070*/ 	.byte	0x04, 0x29
        /*0072*/ 	.short	(.L_24 - .L_23)


	//   ....[0]....
.L_23:
        /*0074*/ 	.word	0xffffffff


	//   ....[1]....
        /*0078*/ 	.word	0xffffffff


	//   ....[2]....
        /*007c*/ 	.word	0xffffffff


	//   ....[3]....
        /*0080*/ 	.word	0xffffffff


	//   ....[4]....
        /*0084*/ 	.word	0xffffffff


	//   ....[5]....
        /*0088*/ 	.word	0xffffffff


	//   ....[6]....
        /*008c*/ 	.word	0xffffffff


	//   ....[7]....
        /*0090*/ 	.word	0xffffffff


	//   ....[8]....
        /*0094*/ 	.word	0xffffffff


	//   ....[9]....
        /*0098*/ 	.word	0xffffffff


	//   ....[10]....
        /*009c*/ 	.word	0xffffffff


	//   ....[11]....
        /*00a0*/ 	.word	0xffffffff


	//   ....[12]....
        /*00a4*/ 	.word	0xffffffff


	//   ....[13]....
        /*00a8*/ 	.word	0xffffffff


	//   ....[14]....
        /*00ac*/ 	.word	0xffffffff


	//   ....[15]....
        /*00b0*/ 	.word	0xffffffff


	//   ....[16]....
        /*00b4*/ 	.word	0xffffffff


	//   ....[17]....
        /*00b8*/ 	.word	0xffffffff


	//   ....[18]....
        /*00bc*/ 	.word	0xffffffff


	//   ....[19]....
        /*00c0*/ 	.word	0xffffffff


	//   ....[20]....
        /*00c4*/ 	.word	0xffffffff


	//   ....[21]....
        /*00c8*/ 	.word	0xffffffff


	//----- nvinfo : EIATTR_COOP_GROUP_INSTR_OFFSETS
	.align		4
.L_24:
        /*00cc*/ 	.byte	0x04, 0x28
        /*00ce*/ 	.short	(.L_26 - .L_25)


	//   ....[0]....
.L_25:
        /*00d0*/ 	.word	0x000006d0


	//   ....[1]....
        /*00d4*/ 	.word	0x00000710


	//   ....[2]....
        /*00d8*/ 	.word	0x00000820


	//   ....[3]....
        /*00dc*/ 	.word	0x00000870


	//   ....[4]....
        /*00e0*/ 	.word	0x00000970


	//   ....[5]....
        /*00e4*/ 	.word	0x000009a0


	//   ....[6]....
        /*00e8*/ 	.word	0x00000aa0


	//   ....[7]....
        /*00ec*/ 	.word	0x00000ae0


	//   ....[8]....
        /*00f0*/ 	.word	0x00000bd0


	//   ....[9]....
        /*00f4*/ 	.word	0x00000c00


	//   ....[10]....
        /*00f8*/ 	.word	0x00000d80


	//   ....[11]....
        /*00fc*/ 	.word	0x00000dd0


	//   ....[12]....
        /*0100*/ 	.word	0x00000df0


	//   ....[13]....
        /*0104*/ 	.word	0x00000e20


	//   ....[14]....
        /*0108*/ 	.word	0x00000eb0


	//   ....[15]....
        /*010c*/ 	.word	0x00000f40


	//   ....[16]....
        /*0110*/ 	.word	0x00000f80


	//   ....[17]....
        /*0114*/ 	.word	0x00001060


	//   ....[18]....
        /*0118*/ 	.word	0x00001090


	//   ....[19]....
        /*011c*/ 	.word	0x000010d0


	//   ....[20]....
        /*0120*/ 	.word	0x000011b0


	//   ....[21]....
        /*0124*/ 	.word	0x000011f0


	//----- nvinfo : EIATTR_EXIT_INSTR_OFFSETS
	.align		4
.L_26:
        /*0128*/ 	.byte	0x04, 0x1c
        /*012a*/ 	.short	(.L_28 - .L_27)


	//   ....[0]....
.L_27:
        /*012c*/ 	.word	0x000013f0


	//   ....[1]....
        /*0130*/ 	.word	0x00001430


	//----- nvinfo : EIATTR_REQNTID
	.align		4
.L_28:
        /*0134*/ 	.byte	0x04, 0x10
        /*0136*/ 	.short	(.L_30 - .L_29)
.L_29:
        /*0138*/ 	.word	0x00000200
        /*013c*/ 	.word	0x00000001
        /*0140*/ 	.word	0x00000001


	//----- nvinfo : EIATTR_CBANK_PARAM_SIZE
	.align		4
.L_30:
        /*0144*/ 	.byte	0x03, 0x19
        /*0146*/ 	.short	0x0028


	//----- nvinfo : EIATTR_PARAM_CBANK
	.align		4
        /*0148*/ 	.byte	0x04, 0x0a
        /*014a*/ 	.short	(.L_32 - .L_31)
	.align		4
.L_31:
        /*014c*/ 	.word	index@(.nv.constant0.triton_red_fused__native_batch_norm_legit_6)
        /*0150*/ 	.short	0x0210
        /*0152*/ 	.short	0x0028


	//----- nvinfo : EIATTR_SW_WAR
	.align		4
.L_32:
        /*0154*/ 	.byte	0x04, 0x36
        /*0156*/ 	.short	(.L_34 - .L_33)
.L_33:
        /*0158*/ 	.word	0x00000008
.L_34:


//--------------------- .nv.callgraph             --------------------------
	.section	.nv.callgraph,"",@"SHT_CUDA_CALLGRAPH"
	.align	4
	.sectionentsize	8
	.align		4
        /*0000*/ 	.word	0x00000000
	.align		4
        /*0004*/ 	.word	0xffffffff
	.align		4
        /*0008*/ 	.word	0x00000000
	.align		4
        /*000c*/ 	.word	0xfffffffe
	.align		4
        /*0010*/ 	.word	0x00000000
	.align		4
        /*0014*/ 	.word	0xfffffffd
	.align		4
        /*0018*/ 	.word	0x00000000
	.align		4
        /*001c*/ 	.word	0xfffffffc


//--------------------- .nv.constant4             --------------------------
	.section	.nv.constant4,"a",@progbits
	.align	8
	.align		8
.nv.constant4:
        /*0000*/ 	.dword	_$_str


//--------------------- .text.triton_red_fused__native_batch_norm_legit_6 --------------------------
	.section	.text.triton_red_fused__native_batch_norm_legit_6,"ax",@progbits
	.sectionflags	@"SHF_BARRIERS=1"
	.align	128
        .global         triton_red_fused__native_batch_norm_legit_6
        .type           triton_red_fused__native_batch_norm_legit_6,@function
        .size           triton_red_fused__native_batch_norm_legit_6,(.L_x_1 - triton_red_fused__native_batch_norm_legit_6)
        .other          triton_red_fused__native_batch_norm_legit_6,@"STO_CUDA_ENTRY STV_DEFAULT"
triton_red_fused__native_batch_norm_legit_6:
.text.triton_red_fused__native_batch_norm_legit_6:
[----:B------:R-:W0:Y:S01]  /*0000*/  LDC R1, c[0x0][0x28] ;  /* 0x00000a00ff017b82 */ /* 0x000e220000000800 */
[----:B------:R-:W1:Y:S07]  /*0010*/  S2R R21, SR_TID.X ;  /* 0x0000000000157919 */ /* 0x000e6e0000002100 */
[----:B------:R-:W2:Y:S01]  /*0020*/  LDC.64 R22, c[0x0][0x210] ;  /* 0x00008400ff167b82 */ /* 0x000ea20000000a00 */
[----:B------:R-:W-:Y:S01]  /*0030*/  CS2R R6, SRZ ;  /* 0x0000000000067805 */ /* 0x000fe2000001ff00 */
[----:B------:R-:W-:Y:S01]  /*0040*/  ULDC.64 UR6, c[0x0][0x208] ;  /* 0x0000820000067ab9 */ /* 0x000fe20000000a00 */
[----:B------:R-:W3:Y:S01]  /*0050*/  S2R R3, SR_CTAID.X ;  /* 0x0000000000037919 */ /* 0x000ee20000002500 */
[----:B------:R-:W-:-:S02]  /*0060*/  CS2R R8, SRZ ;  /* 0x0000000000087805 */ /* 0x000fc4000001ff00 */
[----:B------:R-:W-:Y:S02]  /*0070*/  CS2R R10, SRZ ;  /* 0x00000000000a7805 */ /* 0x000fe4000001ff00 */
[----:B-1----:R-:W-:-:S04]  /*0080*/  SHF.L.U32 R13, R21, 0x2, RZ ;  /* 0x00000002150d7819 */ /* 0x002fc800000006ff */
[----:B------:R-:W-:Y:S02]  /*0090*/  LOP3.LUT R0, R13, 0x7fc, RZ, 0xc0, !PT ;  /* 0x000007fc0d007812 */ /* 0x000fe400078ec0ff */
[C---:B---3--:R-:W-:Y:S02]  /*00a0*/  ISETP.GE.AND P0, PT, R3.reuse, 0x100, PT ;  /* 0x000001000300780c */ /* 0x048fe40003f06270 */
[----:B------:R-:W-:-:S05]  /*00b0*/  LEA R5, R3, R0, 0xc ;  /* 0x0000000003057211 */ /* 0x000fca00078e60ff */
[----:B--2---:R-:W-:Y:S01]  /*00c0*/  IMAD.WIDE R22, R5, 0x4, R22 ;  /* 0x0000000405167825 */ /* 0x004fe200078e0216 */
[----:B------:R-:W-:-:S05]  /*00d0*/  CS2R R4, SRZ ;  /* 0x0000000000047805 */ /* 0x000fca000001ff00 */
[----:B------:R-:W2:Y:S04]  /*00e0*/  @!P0 LDG.E.EF.128 R8, desc[UR6][R22.64+0x2000] ;  /* 0x0020000616088981 */ /* 0x000ea8000c0e1d00 */
[----:B------:R1:W3:Y:S01]  /*00f0*/  @!P0 LDG.E.EF.128 R4, desc[UR6][R22.64] ;  /* 0x0000000616048981 */ /* 0x0002e2000c0e1d00 */
[----:B------:R-:W-:Y:S02]  /*0100*/  FSEL R19, RZ, 4, P0 ;  /* 0x40800000ff137808 */ /* 0x000fe40000000000 */
[----:B------:R-:W-:Y:S01]  /*0110*/  FSEL R18, RZ, 6, P0 ;  /* 0x40c00000ff127808 */ /* 0x000fe20000000000 */
[----:B------:R-:W-:Y:S01]  /*0120*/  HFMA2.MMA R17, -RZ, RZ, 2, 0 ;  /* 0x40000000ff117435 */ /* 0x000fe200000001ff */
[C---:B------:R-:W-:Y:S01]  /*0130*/  FSETP.GEU.AND P1, PT, R19.reuse, 1.175494350822287508e-38, PT ;  /* 0x008000001300780b */ /* 0x040fe20003f2e000 */
[----:B------:R-:W-:Y:S01]  /*0140*/  FMUL R0, R19, 16777216 ;  /* 0x4b80000013007820 */ /* 0x000fe20000400000 */
[----:B------:R-:W-:Y:S01]  /*0150*/  FSEL R16, RZ, 8, P0 ;  /* 0x41000000ff107808 */ /* 0x000fe20000000000 */
[C---:B------:R-:W-:Y:S01]  /*0160*/  FMUL R25, R18.reuse, 16777216 ;  /* 0x4b80000012197820 */ /* 0x040fe20000400000 */
[----:B------:R-:W-:-:S02]  /*0170*/  FSETP.GEU.AND P2, PT, R18, 1.175494350822287508e-38, PT ;  /* 0x008000001200780b */ /* 0x000fc40003f4e000 */
[----:B------:R-:W-:Y:S01]  /*0180*/  FSEL R0, R0, R19, !P1 ;  /* 0x0000001300007208 */ /* 0x000fe20004800000 */
[C---:B-1----:R-:W-:Y:S01]  /*0190*/  FMUL R23, R16.reuse, 16777216 ;  /* 0x4b80000010177820 */ /* 0x042fe20000400000 */
[----:B------:R-:W-:Y:S02]  /*01a0*/  FSEL R22, R25, R18, !P2 ;  /* 0x0000001219167208 */ /* 0x000fe40005000000 */
[----:B------:R-:W-:Y:S02]  /*01b0*/  FSETP.GEU.AND P3, PT, R16, 1.175494350822287508e-38, PT ;  /* 0x008000001000780b */ /* 0x000fe40003f6e000 */
[----:B------:R-:W-:Y:S01]  /*01c0*/  FSEL R17, R17, 1, !P0 ;  /* 0x3f80000011117808 */ /* 0x000fe20004000000 */
[----:B------:R-:W1:Y:S01]  /*01d0*/  MUFU.RCP R0, R0 ;  /* 0x0000000000007308 */ /* 0x000e620000001000 */
[----:B------:R-:W-:Y:S02]  /*01e0*/  FSEL R20, RZ, 2, P0 ;  /* 0x40000000ff147808 */ /* 0x000fe40000000000 */
[----:B------:R-:W-:-:S03]  /*01f0*/  FSEL R2, R23, R16, !P3 ;  /* 0x0000001017027208 */ /* 0x000fc60005800000 */
[----:B------:R-:W-:Y:S02]  /*0200*/  FMUL R27, R20, 16777216 ;  /* 0x4b800000141b7820 */ /* 0x000fe40000400000 */
[----:B------:R-:W4:Y:S03]  /*0210*/  MUFU.RCP R22, R22 ;  /* 0x0000001600167308 */ /* 0x000f260000001000 */
[----:B------:R-:W-:-:S05]  /*0220*/  FSEL R29, R27, R20, !P1 ;  /* 0x000000141b1d7208 */ /* 0x000fca0004800000 */
[----:B------:R-:W5:Y:S01]  /*0230*/  MUFU.RCP R17, R17 ;  /* 0x0000001100117308 */ /* 0x000f620000001000 */
[----:B------:R-:W-:-:S07]  /*0240*/  FSEL R24, R27, R20, !P2 ;  /* 0x000000141b187208 */ /* 0x000fce0005000000 */
[----:B------:R-:W1:Y:S01]  /*0250*/  MUFU.RCP R2, R2 ;  /* 0x0000000200027308 */ /* 0x000e620000001000 */
[----:B------:R-:W-:Y:S02]  /*0260*/  FSETP.NEU.AND P1, PT, R19, RZ, PT ;  /* 0x000000ff1300720b */ /* 0x000fe40003f2d000 */
[----:B------:R-:W-:Y:S01]  /*0270*/  FSETP.NEU.AND P2, PT, R16, RZ, PT ;  /* 0x000000ff1000720b */ /* 0x000fe20003f4d000 */
[----:B------:R-:W1:Y:S01]  /*0280*/  S2UR UR5, SR_CgaCtaId ;  /* 0x00000000000579c3 */ /* 0x000e620000008800 */
[----:B------:R-:W-:Y:S02]  /*0290*/  UMOV UR4, 0x400 ;  /* 0x0000040000047882 */ /* 0x000fe40000000000 */
[----:B01----:R-:W-:Y:S01]  /*02a0*/  UPRMT UR4, UR5, 0x654, UR4 ;  /* 0x0000065405047896 */ /* 0x003fe20008000004 */
[----:B--2---:R-:W-:Y:S02]  /*02b0*/  SEL R23, R8, RZ, !P0 ;  /* 0x000000ff08177207 */ /* 0x004fe40004000000 */
[----:B---3--:R-:W-:-:S04]  /*02c0*/  SEL R4, R4, RZ, !P0 ;  /* 0x000000ff04047207 */ /* 0x008fc80004000000 */
[----:B------:R-:W-:Y:S01]  /*02d0*/  FSEL R25, R4, RZ, !P0 ;  /* 0x000000ff04197208 */ /* 0x000fe20004000000 */
[----:B------:R-:W-:Y:S01]  /*02e0*/  FMUL R4, R0, R29 ;  /* 0x0000001d00047220 */ /* 0x000fe20000400000 */
[----:B------:R-:W-:Y:S01]  /*02f0*/  SEL R5, R5, RZ, !P0 ;  /* 0x000000ff05057207 */ /* 0x000fe20004000000 */
[----:B----4-:R-:W-:Y:S01]  /*0300*/  FMUL R8, R22, R24 ;  /* 0x0000001816087220 */ /* 0x010fe20000400000 */
[----:B------:R-:W-:Y:S01]  /*0310*/  FSEL R29, R27, R20, !P3 ;  /* 0x000000141b1d7208 */ /* 0x000fe20005800000 */
[----:B------:R-:W-:Y:S01]  /*0320*/  FADD R0, -R25, R23 ;  /* 0x0000001719007221 */ /* 0x000fe20000000100 */
[----:B------:R-:W-:Y:S02]  /*0330*/  SEL R9, R9, RZ, !P0 ;  /* 0x000000ff09097207 */ /* 0x000fe40004000000 */
[----:B------:R-:W-:Y:S02]  /*0340*/  FSEL R27, R5, RZ, !P0 ;  /* 0x000000ff051b7208 */ /* 0x000fe40004000000 */
[----:B------:R-:W-:Y:S01]  /*0350*/  SEL R22, R6, RZ, !P0 ;  /* 0x000000ff06167207 */ /* 0x000fe20004000000 */
[----:B-----5:R-:W-:Y:S01]  /*0360*/  FFMA R6, R0, R17, R25 ;  /* 0x0000001100067223 */ /* 0x020fe20000000019 */
[----:B------:R-:W-:Y:S01]  /*0370*/  FMUL R5, R2, R29 ;  /* 0x0000001d02057220 */ /* 0x000fe20000400000 */
[----:B------:R-:W-:Y:S01]  /*0380*/  FADD R2, -R27, R9 ;  /* 0x000000091b027221 */ /* 0x000fe20000000100 */
[----:B------:R-:W-:Y:S01]  /*0390*/  SEL R10, R10, RZ, !P0 ;  /* 0x000000ff0a0a7207 */ /* 0x000fe20004000000 */
[----:B------:R-:W-:Y:S01]  /*03a0*/  FADD R29, R23, -R6 ;  /* 0x80000006171d7221 */ /* 0x000fe20000000000 */
[----:B------:R-:W-:Y:S01]  /*03b0*/  FSEL R25, R22, RZ, !P0 ;  /* 0x000000ff16197208 */ /* 0x000fe20004000000 */
[----:B------:R-:W-:Y:S01]  /*03c0*/  FFMA R22, R2, R17, R27 ;  /* 0x0000001102167223 */ /* 0x000fe2000000001b */
[----:B------:R-:W-:Y:S01]  /*03d0*/  SEL R23, R7, RZ, !P0 ;  /* 0x000000ff07177207 */ /* 0x000fe20004000000 */
[----:B------:R-:W-:-:S02]  /*03e0*/  FFMA R7, R0, R29, RZ ;  /* 0x0000001d00077223 */ /* 0x000fc400000000ff */
[----:B------:R-:W-:Y:S01]  /*03f0*/  FADD R0, -R25, R10 ;  /* 0x0000000a19007221 */ /* 0x000fe20000000100 */
[----:B------:R-:W-:Y:S01]  /*0400*/  FADD R9, R9, -R22 ;  /* 0x8000001609097221 */ /* 0x000fe20000000000 */
[----:B------:R-:W-:Y:S02]  /*0410*/  SEL R11, R11, RZ, !P0 ;  /* 0x000000ff0b0b7207 */ /* 0x000fe40004000000 */
[----:B------:R-:W-:Y:S01]  /*0420*/  FSEL R23, R23, RZ, !P0 ;  /* 0x000000ff17177208 */ /* 0x000fe20004000000 */
[----:B------:R-:W-:Y:S01]  /*0430*/  FFMA R25, R0, R17, R25 ;  /* 0x0000001100197223 */ /* 0x000fe20000000019 */
[----:B------:R-:W-:Y:S02]  /*0440*/  FSEL R6, R6, RZ, !P0 ;  /* 0x000000ff06067208 */ /* 0x000fe40004000000 */
[----:B------:R-:W-:Y:S01]  /*0450*/  FSEL R29, R22, RZ, !P0 ;  /* 0x000000ff161d7208 */ /* 0x000fe20004000000 */
[----:B------:R-:W-:Y:S01]  /*0460*/  FFMA R22, R2, R9, RZ ;  /* 0x0000000902167223 */ /* 0x000fe200000000ff */
[----:B------:R-:W-:Y:S01]  /*0470*/  FADD R2, -R23, R11 ;  /* 0x0000000b17027221 */ /* 0x000fe20000000100 */
[----:B------:R-:W-:Y:S01]  /*0480*/  FADD R27, R10, -R25 ;  /* 0x800000190a1b7221 */ /* 0x000fe20000000000 */
[----:B------:R-:W-:Y:S01]  /*0490*/  FSEL R9, R4, RZ, P1 ;  /* 0x000000ff04097208 */ /* 0x000fe20000800000 */
[----:B------:R-:W-:Y:S01]  /*04a0*/  FADD R29, -R6, R29 ;  /* 0x0000001d061d7221 */ /* 0x000fe20000000100 */
[----:B------:R-:W-:Y:S01]  /*04b0*/  FADD R7, R7, R22 ;  /* 0x0000001607077221 */ /* 0x000fe20000000000 */
[----:B------:R-:W-:Y:S01]  /*04c0*/  FFMA R4, R2, R17, R23 ;  /* 0x0000001102047223 */ /* 0x000fe20000000017 */
[----:B------:R-:W-:Y:S01]  /*04d0*/  FFMA R0, R0, R27, RZ ;  /* 0x0000001b00007223 */ /* 0x000fe200000000ff */
[----:B------:R-:W-:Y:S01]  /*04e0*/  FSETP.NEU.AND P1, PT, R18, RZ, PT ;  /* 0x000000ff1200720b */ /* 0x000fe20003f2d000 */
[----:B------:R-:W-:Y:S01]  /*04f0*/  FMUL R17, R29, R29 ;  /* 0x0000001d1d117220 */ /* 0x000fe20000400000 */
[----:B------:R-:W-:Y:S01]  /*0500*/  FSEL R25, R25, RZ, !P0 ;  /* 0x000000ff19197208 */ /* 0x000fe20004000000 */
[----:B------:R-:W-:Y:S01]  /*0510*/  FFMA R6, R29, R9, R6 ;  /* 0x000000091d067223 */ /* 0x000fe20000000006 */
[----:B------:R-:W-:Y:S01]  /*0520*/  FSEL R10, R7, RZ, !P0 ;  /* 0x000000ff070a7208 */ /* 0x000fe20004000000 */
[----:B------:R-:W-:Y:S01]  /*0530*/  FMUL R17, R20, R17 ;  /* 0x0000001114117220 */ /* 0x000fe20000400000 */
[----:B------:R-:W-:Y:S01]  /*0540*/  FSEL R7, R8, RZ, P1 ;  /* 0x000000ff08077208 */ /* 0x000fe20000800000 */
[----:B------:R-:W-:Y:S01]  /*0550*/  FADD R25, R25, -R6 ;  /* 0x8000000619197221 */ /* 0x000fe20000000000 */
[----:B------:R-:W-:Y:S01]  /*0560*/  FSEL R8, R0, RZ, !P0 ;  /* 0x000000ff00087208 */ /* 0x000fe20004000000 */
[----:B------:R-:W-:Y:S01]  /*0570*/  FADD R0, R16, R16 ;  /* 0x0000001010007221 */ /* 0x000fe20000000000 */
[----:B------:R-:W-:Y:S01]  /*0580*/  FFMA R17, R9, R17, R10 ;  /* 0x0000001109117223 */ /* 0x000fe2000000000a */
[----:B------:R-:W-:Y:S01]  /*0590*/  FMUL R10, R25, R25 ;  /* 0x00000019190a7220 */ /* 0x000fe20000400000 */
[----:B------:R-:W-:-:S02]  /*05a0*/  FADD R11, R11, -R4 ;  /* 0x800000040b0b7221 */ /* 0x000fc40000000000 */
[----:B------:R-:W-:Y:S01]  /*05b0*/  FSETP.GEU.AND P3, PT, |R0|, 1.175494350822287508e-38, PT ;  /* 0x008000000000780b */ /* 0x000fe20003f6e200 */
[----:B------:R-:W-:Y:S01]  /*05c0*/  FFMA R25, R25, R7, R6 ;  /* 0x0000000719197223 */ /* 0x000fe20000000006 */
[----:B------:R-:W-:Y:S01]  /*05d0*/  FSEL R4, R4, RZ, !P0 ;  /* 0x000000ff04047208 */ /* 0x000fe20004000000 */
[----:B------:R-:W-:Y:S01]  /*05e0*/  FADD R8, R8, R17 ;  /* 0x0000001108087221 */ /* 0x000fe20000000000 */
[----:B------:R-:W-:Y:S01]  /*05f0*/  FMUL R10, R19, R10 ;  /* 0x0000000a130a7220 */ /* 0x000fe20000400000 */
[C---:B------:R-:W-:Y:S01]  /*0600*/  FMUL R9, R0.reuse, 0.25 ;  /* 0x3e80000000097820 */ /* 0x040fe20000400000 */
[----:B------:R-:W-:Y:S01]  /*0610*/  FSETP.GT.AND P1, PT, |R0|, 8.50705917302346158658e+37, PT ;  /* 0x7e8000000000780b */ /* 0x000fe20003f24200 */
[----:B------:R-:W-:Y:S01]  /*0620*/  FFMA R2, R2, R11, RZ ;  /* 0x0000000b02027223 */ /* 0x000fe200000000ff */
[----:B------:R-:W-:Y:S01]  /*0630*/  FSEL R5, R5, RZ, P2 ;  /* 0x000000ff05057208 */ /* 0x000fe20001000000 */
[----:B------:R-:W-:Y:S01]  /*0640*/  FADD R6, R4, -R25 ;  /* 0x8000001904067221 */ /* 0x000fe20000000000 */
[----:B------:R-:W-:Y:S01]  /*0650*/  FFMA R7, R7, R10, R8 ;  /* 0x0000000a07077223 */ /* 0x000fe20000000008 */
[----:B------:R-:W-:-:S02]  /*0660*/  FSEL R8, R9, R0, P1 ;  /* 0x0000000009087208 */ /* 0x000fc40000800000 */
[----:B------:R-:W-:Y:S01]  /*0670*/  FSEL R4, R2, RZ, !P0 ;  /* 0x000000ff02047208 */ /* 0x000fe20004000000 */
[C---:B------:R-:W-:Y:S01]  /*0680*/  FMUL R11, R6.reuse, R6 ;  /* 0x00000006060b7220 */ /* 0x040fe20000400000 */
[----:B------:R-:W-:Y:S01]  /*0690*/  FFMA R2, R6, R5, R25 ;  /* 0x0000000506027223 */ /* 0x000fe20000000019 */
[----:B------:R-:W-:Y:S02]  /*06a0*/  @!P3 FMUL R8, R8, 16777216 ;  /* 0x4b8000000808b820 */ /* 0x000fe40000400000 */
[----:B------:R-:W-:Y:S01]  /*06b0*/  FADD R4, R4, R7 ;  /* 0x0000000704047221 */ /* 0x000fe20000000000 */
[----:B------:R-:W-:Y:S01]  /*06c0*/  FMUL R11, R18, R11 ;  /* 0x0000000b120b7220 */ /* 0x000fe20000400000 */
[----:B------:R-:W0:Y:S02]  /*06d0*/  SHFL.BFLY PT, R7, R2, 0x10, 0x1f ;  /* 0x0e001f0002077f89 */ /* 0x000e2400000e0000 */
[----:B------:R-:W1:Y:S01]  /*06e0*/  MUFU.RCP R8, R8 ;  /* 0x0000000800087308 */ /* 0x000e620000001000 */
[----:B------:R-:W-:Y:S01]  /*06f0*/  FFMA R11, R5, R11, R4 ;  /* 0x0000000b050b7223 */ /* 0x000fe20000000004 */
[----:B------:R-:W-:-:S04]  /*0700*/  FMUL R5, R16, 0.25 ;  /* 0x3e80000010057820 */ /* 0x000fc80000400000 */
[----:B------:R-:W2:Y:S01]  /*0710*/  SHFL.BFLY PT, R6, R11, 0x10, 0x1f ;  /* 0x0e001f000b067f89 */ /* 0x000ea200000e0000 */
[----:B------:R-:W-:Y:S01]  /*0720*/  FSEL R5, R5, R16, P1 ;  /* 0x0000001005057208 */ /* 0x000fe20000800000 */
[----:B------:R-:W-:-:S04]  /*0730*/  FADD R4, R0, R0 ;  /* 0x0000000000047221 */ /* 0x000fc80000000000 */
[----:B------:R-:W-:Y:S01]  /*0740*/  @!P3 FMUL R5, R5, 16777216 ;  /* 0x4b8000000505b820 */ /* 0x000fe20000400000 */
[----:B------:R-:W-:Y:S02]  /*0750*/  FSETP.GEU.AND P2, PT, |R4|, 1.175494350822287508e-38, PT ;  /* 0x008000000400780b */ /* 0x000fe40003f4e200 */
[----:B------:R-:W-:Y:S01]  /*0760*/  FSETP.NEU.AND P1, PT, R0, RZ, PT ;  /* 0x000000ff0000720b */ /* 0x000fe20003f2d000 */
[----:B-1----:R-:W-:Y:S01]  /*0770*/  FMUL R10, R8, R5 ;  /* 0x00000005080a7220 */ /* 0x002fe20000400000 */
[C---:B------:R-:W-:Y:S01]  /*0780*/  FMUL R5, R4.reuse, 0.25 ;  /* 0x3e80000004057820 */ /* 0x040fe20000400000 */
[----:B------:R-:W-:-:S03]  /*0790*/  FSETP.GT.AND P0, PT, |R4|, 8.50705917302346158658e+37, PT ;  /* 0x7e8000000400780b */ /* 0x000fc60003f04200 */
[----:B------:R-:W-:Y:S01]  /*07a0*/  FSEL R10, R10, RZ, P1 ;  /* 0x000000ff0a0a7208 */ /* 0x000fe20000800000 */
[----:B0-----:R-:W-:Y:S01]  /*07b0*/  FADD R7, -R2, R7 ;  /* 0x0000000702077221 */ /* 0x001fe20000000100 */
[----:B------:R-:W-:-:S03]  /*07c0*/  FSEL R18, R5, R4, P0 ;  /* 0x0000000405127208 */ /* 0x000fc60000000000 */
[C---:B------:R-:W-:Y:S01]  /*07d0*/  FMUL R17, R7.reuse, R7 ;  /* 0x0000000707117220 */ /* 0x040fe20000400000 */
[----:B------:R-:W-:Y:S01]  /*07e0*/  FFMA R2, R7, R10, R2 ;  /* 0x0000000a07027223 */ /* 0x000fe20000000002 */
[----:B------:R-:W-:Y:S02]  /*07f0*/  @!P2 FMUL R18, R18, 16777216 ;  /* 0x4b8000001212a820 */ /* 0x000fe40000400000 */
[----:B------:R-:W-:Y:S01]  /*0800*/  FMUL R17, R16, R17 ;  /* 0x0000001110117220 */ /* 0x000fe20000400000 */
[----:B--2---:R-:W-:Y:S01]  /*0810*/  FADD R11, R11, R6 ;  /* 0x000000060b0b7221 */ /* 0x004fe20000000000 */
[----:B------:R-:W0:Y:S02]  /*0820*/  SHFL.BFLY PT, R19, R2, 0x8, 0x1f ;  /* 0x0d001f0002137f89 */ /* 0x000e2400000e0000 */
[----:B------:R-:W1:Y:S01]  /*0830*/  MUFU.RCP R18, R18 ;  /* 0x0000001200127308 */ /* 0x000e620000001000 */
[----:B------:R-:W-:Y:S01]  /*0840*/  FFMA R11, R10, R17, R11 ;  /* 0x000000110a0b7223 */ /* 0x000fe2000000000b */
[----:B------:R-:W-:Y:S01]  /*0850*/  FSEL R9, R9, R0, P0 ;  /* 0x0000000009097208 */ /* 0x000fe20000000000 */
[----:B------:R-:W-:-:S03]  /*0860*/  FADD R6, R4, R4 ;  /* 0x0000000404067221 */ /* 0x000fc60000000000 */
[----:B------:R-:W2:Y:S01]  /*0870*/  SHFL.BFLY PT, R8, R11, 0x8, 0x1f ;  /* 0x0d001f000b087f89 */ /* 0x000ea200000e0000 */
[----:B------:R-:W-:Y:S01]  /*0880*/  @!P2 FMUL R9, R9, 16777216 ;  /* 0x4b8000000909a820 */ /* 0x000fe20000400000 */
[C---:B------:R-:W-:Y:S01]  /*0890*/  FSETP.GEU.AND P2, PT, |R6|.reuse, 1.175494350822287508e-38, PT ;  /* 0x008000000600780b */ /* 0x040fe20003f4e200 */
[C---:B------:R-:W-:Y:S01]  /*08a0*/  FMUL R7, R6.reuse, 0.25 ;  /* 0x3e80000006077820 */ /* 0x040fe20000400000 */
[----:B------:R-:W-:Y:S02]  /*08b0*/  FSETP.GT.AND P0, PT, |R6|, 8.50705917302346158658e+37, PT ;  /* 0x7e8000000600780b */ /* 0x000fe40003f04200 */
[----:B------:R-:W-:Y:S01]  /*08c0*/  FSETP.NEU.AND P1, PT, R4, RZ, PT ;  /* 0x000000ff0400720b */ /* 0x000fe20003f2d000 */
[----:B-1----:R-:W-:Y:S01]  /*08d0*/  FMUL R9, R18, R9 ;  /* 0x0000000912097220 */ /* 0x002fe20000400000 */
[----:B------:R-:W-:-:S04]  /*08e0*/  FSEL R10, R7, R6, P0 ;  /* 0x00000006070a7208 */ /* 0x000fc80000000000 */
[----:B------:R-:W-:Y:S01]  /*08f0*/  FSEL R9, R9, RZ, P1 ;  /* 0x000000ff09097208 */ /* 0x000fe20000800000 */
[----:B0-----:R-:W-:Y:S02]  /*0900*/  FADD R19, -R2, R19 ;  /* 0x0000001302137221 */ /* 0x001fe40000000100 */
[----:B------:R-:W-:Y:S02]  /*0910*/  @!P2 FMUL R10, R10, 16777216 ;  /* 0x4b8000000a0aa820 */ /* 0x000fe40000400000 */
[C---:B------:R-:W-:Y:S01]  /*0920*/  FMUL R17, R19.reuse, R19 ;  /* 0x0000001313117220 */ /* 0x040fe20000400000 */
[----:B------:R-:W-:-:S03]  /*0930*/  FFMA R2, R19, R9, R2 ;  /* 0x0000000913027223 */ /* 0x000fc60000000002 */
[----:B------:R-:W0:Y:S01]  /*0940*/  MUFU.RCP R10, R10 ;  /* 0x0000000a000a7308 */ /* 0x000e220000001000 */
[----:B------:R-:W-:Y:S01]  /*0950*/  FMUL R17, R0, R17 ;  /* 0x0000001100117220 */ /* 0x000fe20000400000 */
[----:B--2---:R-:W-:Y:S02]  /*0960*/  FADD R8, R11, R8 ;  /* 0x000000080b087221 */ /* 0x004fe40000000000 */
[----:B------:R-:W1:Y:S02]  /*0970*/  SHFL.BFLY PT, R11, R2, 0x4, 0x1f ;  /* 0x0c801f00020b7f89 */ /* 0x000e6400000e0000 */
[----:B------:R-:W-:Y:S01]  /*0980*/  FFMA R8, R9, R17, R8 ;  /* 0x0000001109087223 */ /* 0x000fe20000000008 */
[----:B------:R-:W-:-:S04]  /*0990*/  FSEL R5, R5, R4, P0 ;  /* 0x0000000405057208 */ /* 0x000fc80000000000 */
[----:B------:R-:W2:Y:S01]  /*09a0*/  SHFL.BFLY PT, R9, R8, 0x4, 0x1f ;  /* 0x0c801f0008097f89 */ /* 0x000ea200000e0000 */
[----:B------:R-:W-:Y:S01]  /*09b0*/  @!P2 FMUL R5, R5, 16777216 ;  /* 0x4b8000000505a820 */ /* 0x000fe20000400000 */
[C---:B------:R-:W-:Y:S01]  /*09c0*/  FADD R0, R6.reuse, R6 ;  /* 0x0000000606007221 */ /* 0x040fe20000000000 */
[----:B------:R-:W-:Y:S02]  /*09d0*/  FSETP.NEU.AND P0, PT, R6, RZ, PT ;  /* 0x000000ff0600720b */ /* 0x000fe40003f0d000 */
[----:B0-----:R-:W-:Y:S02]  /*09e0*/  FMUL R5, R10, R5 ;  /* 0x000000050a057220 */ /* 0x001fe40000400000 */
[----:B------:R-:W-:-:S03]  /*09f0*/  FSETP.GEU.AND P1, PT, |R0|, 1.175494350822287508e-38, PT ;  /* 0x008000000000780b */ /* 0x000fc60003f2e200 */
[----:B------:R-:W-:Y:S01]  /*0a00*/  FSEL R16, R5, RZ, P0 ;  /* 0x000000ff05107208 */ /* 0x000fe20000000000 */
[C---:B------:R-:W-:Y:S01]  /*0a10*/  FMUL R5, R0.reuse, 0.25 ;  /* 0x3e80000000057820 */ /* 0x040fe20000400000 */
[----:B------:R-:W-:-:S04]  /*0a20*/  FSETP.GT.AND P0, PT, |R0|, 8.50705917302346158658e+37, PT ;  /* 0x7e8000000000780b */ /* 0x000fc80003f04200 */
[----:B------:R-:W-:Y:S01]  /*0a30*/  FSEL R10, R5, R0, P0 ;  /* 0x00000000050a7208 */ /* 0x000fe20000000000 */
[----:B-1----:R-:W-:-:S04]  /*0a40*/  FADD R11, -R2, R11 ;  /* 0x0000000b020b7221 */ /* 0x002fc80000000100 */
[C---:B------:R-:W-:Y:S01]  /*0a50*/  FMUL R17, R11.reuse, R11 ;  /* 0x0000000b0b117220 */ /* 0x040fe20000400000 */
[----:B------:R-:W-:Y:S01]  /*0a60*/  FFMA R2, R11, R16, R2 ;  /* 0x000000100b027223 */ /* 0x000fe20000000002 */
[----:B------:R-:W-:Y:S01]  /*0a70*/  @!P1 FMUL R10, R10, 16777216 ;  /* 0x4b8000000a0a9820 */ /* 0x000fe20000400000 */
[----:B--2---:R-:W-:Y:S01]  /*0a80*/  FADD R9, R8, R9 ;  /* 0x0000000908097221 */ /* 0x004fe20000000000 */
[----:B------:R-:W-:Y:S02]  /*0a90*/  FMUL R17, R4, R17 ;  /* 0x0000001104117220 */ /* 0x000fe40000400000 */
[----:B------:R-:W0:Y:S02]  /*0aa0*/  SHFL.BFLY PT, R11, R2, 0x2, 0x1f ;  /* 0x0c401f00020b7f89 */ /* 0x000e2400000e0000 */
[----:B------:R-:W-:Y:S01]  /*0ab0*/  FFMA R9, R16, R17, R9 ;  /* 0x0000001110097223 */ /* 0x000fe20000000009 */
[----:B------:R-:W1:Y:S01]  /*0ac0*/  MUFU.RCP R10, R10 ;  /* 0x0000000a000a7308 */ /* 0x000e620000001000 */
[----:B------:R-:W-:-:S03]  /*0ad0*/  FSEL R7, R7, R6, P0 ;  /* 0x0000000607077208 */ /* 0x000fc60000000000 */
[----:B------:R-:W2:Y:S02]  /*0ae0*/  SHFL.BFLY PT, R8, R9, 0x2, 0x1f ;  /* 0x0c401f0009087f89 */ /* 0x000ea400000e0000 */
[----:B------:R-:W-:Y:S01]  /*0af0*/  @!P1 FMUL R7, R7, 16777216 ;  /* 0x4b80000007079820 */ /* 0x000fe20000400000 */
[C---:B------:R-:W-:Y:S01]  /*0b00*/  FADD R4, R0.reuse, R0 ;  /* 0x0000000000047221 */ /* 0x040fe20000000000 */
[----:B------:R-:W-:Y:S02]  /*0b10*/  FSETP.NEU.AND P0, PT, R0, RZ, PT ;  /* 0x000000ff0000720b */ /* 0x000fe40003f0d000 */
[----:B-1----:R-:W-:Y:S02]  /*0b20*/  FMUL R7, R10, R7 ;  /* 0x000000070a077220 */ /* 0x002fe40000400000 */
[----:B------:R-:W-:-:S03]  /*0b30*/  FSETP.GEU.AND P1, PT, |R4|, 1.175494350822287508e-38, PT ;  /* 0x008000000400780b */ /* 0x000fc60003f2e200 */
[----:B------:R-:W-:Y:S01]  /*0b40*/  FSEL R7, R7, RZ, P0 ;  /* 0x000000ff07077208 */ /* 0x000fe20000000000 */
[----:B0-----:R-:W-:Y:S01]  /*0b50*/  FADD R11, -R2, R11 ;  /* 0x0000000b020b7221 */ /* 0x001fe20000000100 */
[C---:B------:R-:W-:Y:S01]  /*0b60*/  FMUL R19, R4.reuse, 0.25 ;  /* 0x3e80000004137820 */ /* 0x040fe20000400000 */
[----:B------:R-:W-:Y:S02]  /*0b70*/  FSETP.GT.AND P0, PT, |R4|, 8.50705917302346158658e+37, PT ;  /* 0x7e8000000400780b */ /* 0x000fe40003f04200 */
[C---:B------:R-:W-:Y:S01]  /*0b80*/  FMUL R17, R11.reuse, R11 ;  /* 0x0000000b0b117220 */ /* 0x040fe20000400000 */
[----:B------:R-:W-:Y:S01]  /*0b90*/  FFMA R2, R11, R7, R2 ;  /* 0x000000070b027223 */ /* 0x000fe20000000002 */
[----:B------:R-:W-:Y:S01]  /*0ba0*/  FSEL R19, R19, R4, P0 ;  /* 0x0000000413137208 */ /* 0x000fe20000000000 */
[----:B--2---:R-:W-:Y:S01]  /*0bb0*/  FADD R8, R9, R8 ;  /* 0x0000000809087221 */ /* 0x004fe20000000000 */
[----:B------:R-:W-:Y:S02]  /*0bc0*/  FMUL R17, R6, R17 ;  /* 0x0000001106117220 */ /* 0x000fe40000400000 */
[----:B------:R-:W0:Y:S01]  /*0bd0*/  SHFL.BFLY PT, R9, R2, 0x1, 0x1f ;  /* 0x0c201f0002097f89 */ /* 0x000e2200000e0000 */
[----:B------:R-:W-:Y:S01]  /*0be0*/  @!P1 FMUL R19, R19, 16777216 ;  /* 0x4b80000013139820 */ /* 0x000fe20000400000 */
[----:B------:R-:W-:-:S05]  /*0bf0*/  FFMA R8, R7, R17, R8 ;  /* 0x0000001107087223 */ /* 0x000fca0000000008 */
[----:B------:R-:W1:Y:S01]  /*0c00*/  SHFL.BFLY PT, R7, R8, 0x1, 0x1f ;  /* 0x0c201f0008077f89 */ /* 0x000e6200000e0000 */
[----:B------:R-:W2:Y:S01]  /*0c10*/  MUFU.RCP R19, R19 ;  /* 0x0000001300137308 */ /* 0x000ea20000001000 */
[----:B------:R-:W-:-:S05]  /*0c20*/  FSEL R6, R5, R0, P0 ;  /* 0x0000000005067208 */ /* 0x000fca0000000000 */
[----:B------:R-:W-:Y:S01]  /*0c30*/  @!P1 FMUL R6, R6, 16777216 ;  /* 0x4b80000006069820 */ /* 0x000fe20000400000 */
[----:B------:R-:W-:Y:S02]  /*0c40*/  FSETP.NEU.AND P0, PT, R4, RZ, PT ;  /* 0x000000ff0400720b */ /* 0x000fe40003f0d000 */
[----:B------:R-:W-:Y:S01]  /*0c50*/  LOP3.LUT P1, RZ, R21, 0x1f, RZ, 0xc0, !PT ;  /* 0x0000001f15ff7812 */ /* 0x000fe2000782c0ff */
[----:B--2---:R-:W-:Y:S01]  /*0c60*/  FMUL R6, R19, R6 ;  /* 0x0000000613067220 */ /* 0x004fe20000400000 */
[----:B0-----:R-:W-:-:S04]  /*0c70*/  FADD R9, -R2, R9 ;  /* 0x0000000902097221 */ /* 0x001fc80000000100 */
[C---:B------:R-:W-:Y:S01]  /*0c80*/  FMUL R5, R9.reuse, R9 ;  /* 0x0000000909057220 */ /* 0x040fe20000400000 */
[----:B------:R-:W-:Y:S02]  /*0c90*/  FSEL R6, R6, RZ, P0 ;  /* 0x000000ff06067208 */ /* 0x000fe40000000000 */
[----:B------:R-:W-:Y:S01]  /*0ca0*/  SHF.R.U32.HI R10, RZ, 0x3, R21 ;  /* 0x00000003ff0a7819 */ /* 0x000fe20000011615 */
[----:B-1----:R-:W-:Y:S01]  /*0cb0*/  FADD R7, R8, R7 ;  /* 0x0000000708077221 */ /* 0x002fe20000000000 */
[----:B------:R-:W-:Y:S01]  /*0cc0*/  FMUL R5, R0, R5 ;  /* 0x0000000500057220 */ /* 0x000fe20000400000 */
[----:B------:R-:W-:Y:S01]  /*0cd0*/  FFMA R2, R9, R6, R2 ;  /* 0x0000000609027223 */ /* 0x000fe20000000002 */
[----:B------:R-:W-:Y:S02]  /*0ce0*/  LOP3.LUT R11, R10, 0x3c, RZ, 0xc0, !PT ;  /* 0x0000003c0a0b7812 */ /* 0x000fe400078ec0ff */
[----:B------:R-:W-:-:S03]  /*0cf0*/  FFMA R6, R6, R5, R7 ;  /* 0x0000000506067223 */ /* 0x000fc60000000007 */
[----:B------:R-:W-:Y:S04]  /*0d00*/  @!P1 STS [R11+UR4+0x80], R4 ;  /* 0x000080040b009988 */ /* 0x000fe80008000804 */
[----:B------:R-:W-:Y:S04]  /*0d10*/  @!P1 STS [R11+UR4], R2 ;  /* 0x000000020b009988 */ /* 0x000fe80008000804 */
[----:B------:R-:W-:Y:S01]  /*0d20*/  @!P1 STS [R11+UR4+0x40], R6 ;  /* 0x000040060b009988 */ /* 0x000fe20008000804 */
[----:B------:R-:W-:Y:S01]  /*0d30*/  BAR.SYNC.DEFER_BLOCKING 0x0 ;  /* 0x0000000000007b1d */ /* 0x000fe20000010000 */
[----:B------:R-:W-:-:S13]  /*0d40*/  ISETP.GE.AND P2, PT, R21, 0x10, PT ;  /* 0x000000101500780c */ /* 0x000fda0003f46270 */
[----:B------:R-:W0:Y:S04]  /*0d50*/  @!P2 LDS R14, [R13+UR4+0x80] ;  /* 0x000080040d0ea984 */ /* 0x000e280008000800 */
[----:B------:R-:W-:Y:S04]  /*0d60*/  @!P2 LDS R12, [R13+UR4] ;  /* 0x000000040d0ca984 */ /* 0x000fe80008000800 */
[----:B------:R-:W-:Y:S04]  /*0d70*/  @!P2 LDS R15, [R13+UR4+0x40] ;  /* 0x000040040d0fa984 */ /* 0x000fe80008000800 */
[----:B0-----:R-:W0:Y:S02]  /*0d80*/  SHFL.BFLY PT, R9, R14, 0x8, 0x1f ;  /* 0x0d001f000e097f89 */ /* 0x001e2400000e0000 */
[----:B0-----:R-:W-:-:S05]  /*0d90*/  FADD R0, R14, R9 ;  /* 0x000000090e007221 */ /* 0x001fca0000000000 */
[C---:B------:R-:W-:Y:S01]  /*0da0*/  FSETP.GEU.AND P1, PT, |R0|.reuse, 1.175494350822287508e-38, PT ;  /* 0x008000000000780b */ /* 0x040fe20003f2e200 */
[C---:B------:R-:W-:Y:S01]  /*0db0*/  FMUL R7, R0.reuse, 0.25 ;  /* 0x3e80000000077820 */ /* 0x040fe20000400000 */
[----:B------:R-:W-:Y:S01]  /*0dc0*/  FSETP.GT.AND P0, PT, |R0|, 8.50705917302346158658e+37, PT ;  /* 0x7e8000000000780b */ /* 0x000fe20003f04200 */
[----:B------:R-:W0:Y:S03]  /*0dd0*/  SHFL.BFLY PT, R5, R0, 0x4, 0x1f ;  /* 0x0c801f0000057f89 */ /* 0x000e2600000e0000 */
[----:B------:R-:W-:Y:S02]  /*0de0*/  FSEL R6, R7, R0, P0 ;  /* 0x0000000007067208 */ /* 0x000fe40000000000 */
[----:B------:R-:W1:Y:S05]  /*0df0*/  SHFL.BFLY PT, R7, R12, 0x8, 0x1f ;  /* 0x0d001f000c077f89 */ /* 0x000e6a00000e0000 */
[----:B------:R-:W-:-:S06]  /*0e00*/  @!P1 FMUL R6, R6, 16777216 ;  /* 0x4b80000006069820 */ /* 0x000fcc0000400000 */
[----:B------:R-:W2:Y:S01]  /*0e10*/  MUFU.RCP R6, R6 ;  /* 0x0000000600067308 */ /* 0x000ea20000001000 */
[----:B------:R-:W3:Y:S01]  /*0e20*/  SHFL.BFLY PT, R4, R15, 0x8, 0x1f ;  /* 0x0d001f000f047f89 */ /* 0x000ee200000e0000 */
[----:B------:R-:W-:-:S04]  /*0e30*/  @P0 FMUL R9, R9, 0.25 ;  /* 0x3e80000009090820 */ /* 0x000fc80000400000 */
[----:B------:R-:W-:Y:S01]  /*0e40*/  @!P1 FMUL R9, R9, 16777216 ;  /* 0x4b80000009099820 */ /* 0x000fe20000400000 */
[C---:B0-----:R-:W-:Y:S01]  /*0e50*/  FADD R2, R0.reuse, R5 ;  /* 0x0000000500027221 */ /* 0x041fe20000000000 */
[----:B------:R-:W-:-:S04]  /*0e60*/  FSETP.NEU.AND P1, PT, R0, RZ, PT ;  /* 0x000000ff0000720b */ /* 0x000fc80003f2d000 */
[----:B------:R-:W-:Y:S01]  /*0e70*/  FSETP.GEU.AND P2, PT, |R2|, 1.175494350822287508e-38, PT ;  /* 0x008000000200780b */ /* 0x000fe20003f4e200 */
[----:B--2---:R-:W-:Y:S01]  /*0e80*/  FMUL R8, R6, R9 ;  /* 0x0000000906087220 */ /* 0x004fe20000400000 */
[----:B-1----:R-:W-:Y:S01]  /*0e90*/  FADD R9, -R12, R7 ;  /* 0x000000070c097221 */ /* 0x002fe20000000100 */
[C---:B------:R-:W-:Y:S01]  /*0ea0*/  FMUL R17, R2.reuse, 0.25 ;  /* 0x3e80000002117820 */ /* 0x040fe20000400000 */
[----:B------:R-:W0:Y:S01]  /*0eb0*/  SHFL.BFLY PT, R7, R2, 0x2, 0x1f ;  /* 0x0c401f0002077f89 */ /* 0x000e2200000e0000 */
[----:B------:R-:W-:Y:S02]  /*0ec0*/  FSETP.GT.AND P0, PT, |R2|, 8.50705917302346158658e+37, PT ;  /* 0x7e8000000200780b */ /* 0x000fe40003f04200 */
[----:B------:R-:W-:Y:S01]  /*0ed0*/  FSEL R8, R8, RZ, P1 ;  /* 0x000000ff08087208 */ /* 0x000fe20000800000 */
[----:B------:R-:W-:Y:S01]  /*0ee0*/  FMUL R11, R9, R9 ;  /* 0x00000009090b7220 */ /* 0x000fe20000400000 */
[----:B------:R-:W-:-:S03]  /*0ef0*/  FSEL R17, R17, R2, P0 ;  /* 0x0000000211117208 */ /* 0x000fc60000000000 */
[----:B------:R-:W-:Y:S01]  /*0f00*/  FFMA R9, R9, R8, R12 ;  /* 0x0000000809097223 */ /* 0x000fe2000000000c */
[----:B---3--:R-:W-:Y:S01]  /*0f10*/  FADD R15, R15, R4 ;  /* 0x000000040f0f7221 */ /* 0x008fe20000000000 */
[----:B------:R-:W-:Y:S01]  /*0f20*/  @!P2 FMUL R17, R17, 16777216 ;  /* 0x4b8000001111a820 */ /* 0x000fe20000400000 */
[----:B------:R-:W-:Y:S02]  /*0f30*/  FMUL R11, R14, R11 ;  /* 0x0000000b0e0b7220 */ /* 0x000fe40000400000 */
[----:B------:R-:W1:Y:S01]  /*0f40*/  SHFL.BFLY PT, R6, R9, 0x4, 0x1f ;  /* 0x0c801f0009067f89 */ /* 0x000e6200000e0000 */
[----:B------:R-:W2:Y:S01]  /*0f50*/  MUFU.RCP R10, R17 ;  /* 0x00000011000a7308 */ /* 0x000ea20000001000 */
[----:B------:R-:W-:Y:S01]  /*0f60*/  FFMA R11, R8, R11, R15 ;  /* 0x0000000b080b7223 */ /* 0x000fe2000000000f */
[----:B------:R-:W-:-:S04]  /*0f70*/  @P0 FMUL R5, R5, 0.25 ;  /* 0x3e80000005050820 */ /* 0x000fc80000400000 */
[----:B------:R-:W3:Y:S01]  /*0f80*/  SHFL.BFLY PT, R8, R11, 0x4, 0x1f ;  /* 0x0c801f000b087f89 */ /* 0x000ee200000e0000 */
[----:B------:R-:W-:Y:S01]  /*0f90*/  @!P2 FMUL R5, R5, 16777216 ;  /* 0x4b8000000505a820 */ /* 0x000fe20000400000 */
[C---:B0-----:R-:W-:Y:S01]  /*0fa0*/  FADD R4, R2.reuse, R7 ;  /* 0x0000000702047221 */ /* 0x041fe20000000000 */
[----:B------:R-:W-:-:S04]  /*0fb0*/  FSETP.NEU.AND P1, PT, R2, RZ, PT ;  /* 0x000000ff0200720b */ /* 0x000fc80003f2d000 */
[----:B------:R-:W-:Y:S01]  /*0fc0*/  FSETP.GEU.AND P2, PT, |R4|, 1.175494350822287508e-38, PT ;  /* 0x008000000400780b */ /* 0x000fe20003f4e200 */
[----:B--2---:R-:W-:Y:S01]  /*0fd0*/  FMUL R10, R10, R5 ;  /* 0x000000050a0a7220 */ /* 0x004fe20000400000 */
[C---:B------:R-:W-:Y:S01]  /*0fe0*/  FMUL R5, R4.reuse, 0.25 ;  /* 0x3e80000004057820 */ /* 0x040fe20000400000 */
[----:B------:R-:W-:-:S03]  /*0ff0*/  FSETP.GT.AND P0, PT, |R4|, 8.50705917302346158658e+37, PT ;  /* 0x7e8000000400780b */ /* 0x000fc60003f04200 */
[----:B------:R-:W-:Y:S01]  /*1000*/  FSEL R10, R10, RZ, P1 ;  /* 0x000000ff0a0a7208 */ /* 0x000fe20000800000 */
[----:B-1----:R-:W-:Y:S01]  /*1010*/  FADD R6, -R9, R6 ;  /* 0x0000000609067221 */ /* 0x002fe20000000100 */
[----:B------:R-:W-:-:S03]  /*1020*/  FSEL R12, R5, R4, P0 ;  /* 0x00000004050c7208 */ /* 0x000fc60000000000 */
[C---:B------:R-:W-:Y:S01]  /*1030*/  FMUL R15, R6.reuse, R6 ;  /* 0x00000006060f7220 */ /* 0x040fe20000400000 */
[----:B------:R-:W-:Y:S01]  /*1040*/  FFMA R6, R6, R10, R9 ;  /* 0x0000000a06067223 */ /* 0x000fe20000000009 */
[----:B------:R-:W-:Y:S01]  /*1050*/  @!P2 FMUL R12, R12, 16777216 ;  /* 0x4b8000000c0ca820 */ /* 0x000fe20000400000 */
[----:B------:R-:W0:Y:S01]  /*1060*/  SHFL.BFLY PT, R5, R4, 0x1, 0x1f ;  /* 0x0c201f0004057f89 */ /* 0x000e2200000e0000 */
[----:B---3--:R-:W-:Y:S01]  /*1070*/  FADD R11, R11, R8 ;  /* 0x000000080b0b7221 */ /* 0x008fe20000000000 */
[----:B------:R-:W-:Y:S02]  /*1080*/  FMUL R15, R0, R15 ;  /* 0x0000000f000f7220 */ /* 0x000fe40000400000 */
[----:B------:R-:W1:Y:S01]  /*1090*/  SHFL.BFLY PT, R9, R6, 0x2, 0x1f ;  /* 0x0c401f0006097f89 */ /* 0x000e6200000e0000 */
[----:B------:R-:W2:Y:S01]  /*10a0*/  MUFU.RCP R12, R12 ;  /* 0x0000000c000c7308 */ /* 0x000ea20000001000 */
[----:B------:R-:W-:Y:S01]  /*10b0*/  FFMA R11, R10, R15, R11 ;  /* 0x0000000f0a0b7223 */ /* 0x000fe2000000000b */
[----:B------:R-:W-:-:S04]  /*10c0*/  @P0 FMUL R7, R7, 0.25 ;  /* 0x3e80000007070820 */ /* 0x000fc80000400000 */
[----:B------:R-:W3:Y:S01]  /*10d0*/  SHFL.BFLY PT, R8, R11, 0x2, 0x1f ;  /* 0x0c401f000b087f89 */ /* 0x000ee200000e0000 */
[----:B------:R-:W-:Y:S01]  /*10e0*/  @!P2 FMUL R7, R7, 16777216 ;  /* 0x4b8000000707a820 */ /* 0x000fe20000400000 */
[----:B------:R-:W-:-:S03]  /*10f0*/  FSETP.NEU.AND P0, PT, R4, RZ, PT ;  /* 0x000000ff0400720b */ /* 0x000fc60003f0d000 */
[----:B--2---:R-:W-:Y:S01]  /*1100*/  FMUL R7, R12, R7 ;  /* 0x000000070c077220 */ /* 0x004fe20000400000 */
[----:B0-----:R-:W-:-:S04]  /*1110*/  FADD R0, R4, R5 ;  /* 0x0000000504007221 */ /* 0x001fc80000000000 */
[----:B------:R-:W-:Y:S01]  /*1120*/  FSEL R7, R7, RZ, P0 ;  /* 0x000000ff07077208 */ /* 0x000fe20000000000 */
[----:B-1----:R-:W-:Y:S01]  /*1130*/  FADD R9, -R6, R9 ;  /* 0x0000000906097221 */ /* 0x002fe20000000100 */
[C---:B------:R-:W-:Y:S01]  /*1140*/  FSETP.GEU.AND P1, PT, |R0|.reuse, 1.175494350822287508e-38, PT ;  /* 0x008000000000780b */ /* 0x040fe20003f2e200 */
[C---:B------:R-:W-:Y:S02]  /*1150*/  FMUL R15, R0.reuse, 0.25 ;  /* 0x3e800000000f7820 */ /* 0x040fe40000400000 */
[C---:B------:R-:W-:Y:S01]  /*1160*/  FFMA R6, R9.reuse, R7, R6 ;  /* 0x0000000709067223 */ /* 0x040fe20000000006 */
[----:B------:R-:W-:Y:S01]  /*1170*/  FMUL R9, R9, R9 ;  /* 0x0000000909097220 */ /* 0x000fe20000400000 */
[----:B------:R-:W-:Y:S01]  /*1180*/  FSETP.GT.AND P0, PT, |R0|, 8.50705917302346158658e+37, PT ;  /* 0x7e8000000000780b */ /* 0x000fe20003f04200 */
[----:B---3--:R-:W-:Y:S02]  /*1190*/  FADD R8, R11, R8 ;  /* 0x000000080b087221 */ /* 0x008fe40000000000 */
[----:B------:R-:W-:Y:S01]  /*11a0*/  FMUL R9, R2, R9 ;  /* 0x0000000902097220 */ /* 0x000fe20000400000 */
[----:B------:R-:W0:Y:S01]  /*11b0*/  SHFL.BFLY PT, R11, R6, 0x1, 0x1f ;  /* 0x0c201f00060b7f89 */ /* 0x000e2200000e0000 */
[----:B------:R-:W-:-:S02]  /*11c0*/  FSEL R15, R15, R0, P0 ;  /* 0x000000000f0f7208 */ /* 0x000fc40000000000 */
[----:B------:R-:W-:-:S03]  /*11d0*/  FFMA R8, R7, R9, R8 ;  /* 0x0000000907087223 */ /* 0x000fc60000000008 */
[----:B------:R-:W-:Y:S02]  /*11e0*/  @!P1 FMUL R15, R15, 16777216 ;  /* 0x4b8000000f0f9820 */ /* 0x000fe40000400000 */
[----:B------:R-:W1:Y:S02]  /*11f0*/  SHFL.BFLY PT, R7, R8, 0x1, 0x1f ;  /* 0x0c201f0008077f89 */ /* 0x000e6400000e0000 */
[----:B------:R-:W2:Y:S01]  /*1200*/  MUFU.RCP R2, R15 ;  /* 0x0000000f00027308 */ /* 0x000ea20000001000 */
[----:B------:R-:W-:Y:S01]  /*1210*/  @P0 FMUL R5, R5, 0.25 ;  /* 0x3e80000005050820 */ /* 0x000fe20000400000 */
[----:B------:R-:W-:-:S03]  /*1220*/  LOP3.LUT P0, RZ, R21, 0xf, RZ, 0xc0, !PT ;  /* 0x0000000f15ff7812 */ /* 0x000fc6000780c0ff */
[----:B------:R-:W-:Y:S01]  /*1230*/  @!P1 FMUL R5, R5, 16777216 ;  /* 0x4b80000005059820 */ /* 0x000fe20000400000 */
[----:B------:R-:W-:Y:S02]  /*1240*/  FSETP.NEU.AND P1, PT, R0, RZ, PT ;  /* 0x000000ff0000720b */ /* 0x000fe40003f2d000 */
[----:B------:R-:W-:Y:S01]  /*1250*/  ISETP.LT.AND P0, PT, R21, 0x10, !P0 ;  /* 0x000000101500780c */ /* 0x000fe20004701270 */
[----:B0-----:R-:W-:Y:S01]  /*1260*/  FADD R11, -R6, R11 ;  /* 0x0000000b060b7221 */ /* 0x001fe20000000100 */
[----:B--2---:R-:W-:-:S03]  /*1270*/  FMUL R2, R2, R5 ;  /* 0x0000000502027220 */ /* 0x004fc60000400000 */
[----:B------:R-:W-:Y:S02]  /*1280*/  FMUL R5, R11, R11 ;  /* 0x0000000b0b057220 */ /* 0x000fe40000400000 */
[----:B------:R-:W-:Y:S01]  /*1290*/  FSEL R2, R2, RZ, P1 ;  /* 0x000000ff02027208 */ /* 0x000fe20000800000 */
[----:B-1----:R-:W-:Y:S01]  /*12a0*/  FADD R7, R8, R7 ;  /* 0x0000000708077221 */ /* 0x002fe20000000000 */
[----:B------:R-:W-:-:S04]  /*12b0*/  FMUL R5, R4, R5 ;  /* 0x0000000504057220 */ /* 0x000fc80000400000 */
[----:B------:R0:W-:Y:S01]  /*12c0*/  @P0 STS [R13+UR4+0x80], R0 ;  /* 0x000080000d000988 */ /* 0x0001e20008000804 */
[----:B------:R-:W-:Y:S01]  /*12d0*/  FFMA R10, R11, R2, R6 ;  /* 0x000000020b0a7223 */ /* 0x000fe20000000006 */
[----:B------:R-:W1:Y:S01]  /*12e0*/  LDC.64 R8, c[0x0][0x228] ;  /* 0x00008a00ff087b82 */ /* 0x000e620000000a00 */
[----:B------:R-:W-:-:S03]  /*12f0*/  FFMA R2, R2, R5, R7 ;  /* 0x0000000502027223 */ /* 0x000fc60000000007 */
[----:B------:R-:W-:Y:S04]  /*1300*/  @P0 STS [R13+UR4], R10 ;  /* 0x0000000a0d000988 */ /* 0x000fe80008000804 */
[----:B------:R-:W-:Y:S01]  /*1310*/  @P0 STS [R13+UR4+0x40], R2 ;  /* 0x000040020d000988 */ /* 0x000fe20008000804 */
[----:B------:R-:W2:Y:S08]  /*1320*/  LDC.64 R4, c[0x0][0x218] ;  /* 0x00008600ff047b82 */ /* 0x000eb00000000a00 */
[----:B------:R-:W-:Y:S08]  /*1330*/  BAR.SYNC.DEFER_BLOCKING 0x0 ;  /* 0x0000000000007b1d */ /* 0x000ff00000010000 */
[----:B------:R-:W3:Y:S01]  /*1340*/  LDC.64 R6, c[0x0][0x220] ;  /* 0x00008800ff067b82 */ /* 0x000ee20000000a00 */
[----:B------:R-:W4:Y:S04]  /*1350*/  LDS R11, [UR4] ;  /* 0x00000004ff0b7984 */ /* 0x000f280008000800 */
[----:B------:R-:W5:Y:S01]  /*1360*/  LDS R15, [UR4+0x40] ;  /* 0x00004004ff0f7984 */ /* 0x000f620008000800 */
[----:B------:R-:W-:-:S04]  /*1370*/  LOP3.LUT P0, RZ, R21, 0x1ff, RZ, 0xc0, !PT ;  /* 0x000001ff15ff7812 */ /* 0x000fc8000780c0ff */
[C---:B------:R-:W-:Y:S01]  /*1380*/  ISETP.LT.AND P0, PT, R3.reuse, 0x100, !P0 ;  /* 0x000001000300780c */ /* 0x040fe20004701270 */
[----:B--2---:R-:W-:Y:S01]  /*1390*/  IMAD.WIDE R4, R3, 0x4, R4 ;  /* 0x0000000403047825 */ /* 0x004fe200078e0204 */
[----:B0-----:R-:W-:-:S03]  /*13a0*/  MOV R0, 0x39800000 ;  /* 0x3980000000007802 */ /* 0x001fc60000000f00 */
[----:B---3--:R-:W-:-:S08]  /*13b0*/  IMAD.WIDE R6, R3, 0x4, R6 ;  /* 0x0000000403067825 */ /* 0x008fd000078e0206 */
[----:B----4-:R0:W-:Y:S04]  /*13c0*/  @P0 STG.E desc[UR6][R4.64], R11 ;  /* 0x0000000b04000986 */ /* 0x0101e8000c101906 */
[----:B-----5:R0:W-:Y:S01]  /*13d0*/  @P0 STG.E desc[UR6][R6.64], R15 ;  /* 0x0000000f06000986 */ /* 0x0201e2000c101906 */
[----:B------:R-:W-:Y:S01]  /*13e0*/  FFMA R0, R15, R0, 9.9999997473787516356e-06 ;  /* 0x3727c5ac0f007423 */ /* 0x000fe20000000000 */
[----:B01----:R-:W-:Y:S06]  /*13f0*/  @!P0 EXIT ;  /* 0x000000000000894d */ /* 0x003fec0003800000 */
[----:B0-----:R-:W0:Y:S01]  /*1400*/  MUFU.RSQ R5, R0 ;  /* 0x0000000000057308 */ /* 0x001e220000001400 */
[----:B------:R-:W-:-:S05]  /*1410*/  IMAD.WIDE R2, R3, 0x4, R8 ;  /* 0x0000000403027825 */ /* 0x000fca00078e0208 */
[----:B0-----:R-:W-:Y:S01]  /*1420*/  STG.E desc[UR6][R2.64], R5 ;  /* 0x0000000502007986 */ /* 0x001fe2000c101906 */
[----:B------:R-:W-:Y:S05]  /*1430*/  EXIT ;  /* 0x000000000000794d */ /* 0x000fea0003800000 */
.L_x_0:
[----:B------:R-:W-:-:S00]  /*1440*/  BRA `(.L_x_0) ;  /* 0xfffffffc00fc7947 */ /* 0x000fc0000383ffff */
[----:B------:R-:W-:-:S00]  /*1450*/  NOP ;  /* 0x0000000000007918 */ /* 0x000fc00000000000 */
        /* <DEDUP_REMOVED lines=10> */
.L_x_1:


//--------------------- .nv.global.init           --------------------------
	.section	.nv.global.init,"aw",@progbits
.nv.global.init:
	.type		_$_str,@object
	.size		_$_str,(.L_0 - _$_str)
_$_str:
        /*0000*/ 	.byte	0x5f, 0x5f, 0x43, 0x55, 0x44, 0x41, 0x5f, 0x46, 0x54, 0x5a, 0x00
.L_0:


//--------------------- .nv.shared.triton_red_fused__native_batch_norm_legit_6 --------------------------
	.section	.nv.shared.triton_red_fused__native_batch_norm_legit_6,"aw",@nobits
	.sectionflags	@""
	.align	16
	.zero		1024


//--------------------- .nv.constant0.triton_red_fused__native_batch_norm_legit_6 --------------------------
	.section	.nv.constant0.triton_red_fused__native_batch_norm_legit_6,"a",@progbits
	.sectionflags	@""
	.align	4
.nv.constant0.triton_red_fused__native_batch_norm_legit_6:
	.zero		568
